	.headerflags	@"EF_CUDA_TEXMODE_UNIFIED EF_CUDA_64BIT_ADDRESS EF_CUDA_ACCELERATORS EF_CUDA_SM90 EF_CUDA_VIRTUAL_SM(EF_CUDA_SM90)"
	.elftype	@"ET_EXEC"


//--------------------- .nv.info                  --------------------------
	.section	.nv.info,"",@"SHT_CUDA_INFO"
	.align	4


	//----- nvinfo : EIATTR_REGCOUNT
	.align		4
        /*0000*/ 	.byte	0x04, 0x2f
        /*0002*/ 	.short	(.L_3 - .L_2)
	.align		4
.L_2:
        /*0004*/ 	.word	index@(triton_poi_fused__native_batch_norm_legit_no_training_convolution_45)
        /*0008*/ 	.word	0x00000016


	//----- nvinfo : EIATTR_MIN_STACK_SIZE
	.align		4
.L_3:
        /*000c*/ 	.byte	0x04, 0x12
        /*000e*/ 	.short	(.L_5 - .L_4)
	.align		4
.L_4:
        /*0010*/ 	.word	index@(triton_poi_fused__native_batch_norm_legit_no_training_convolution_45)
        /*0014*/ 	.word	0x00000000


	//----- nvinfo : EIATTR_FRAME_SIZE
	.align		4
.L_5:
        /*0018*/ 	.byte	0x04, 0x11
        /*001a*/ 	.short	(.L_7 - .L_6)
	.align		4
.L_6:
        /*001c*/ 	.word	index@(triton_poi_fused__native_batch_norm_legit_no_training_convolution_45)
        /*0020*/ 	.word	0x00000000


	//----- nvinfo : EIATTR_MIN_STACK_SIZE
	.align		4
.L_7:
        /*0024*/ 	.byte	0x04, 0x12
        /*0026*/ 	.short	(.L_9 - .L_8)
	.align		4
.L_8:
        /*0028*/ 	.word	index@(triton_poi_fused__native_batch_norm_legit_no_training_convolution_45)
        /*002c*/ 	.word	0x00000000
.L_9:


//--------------------- .nv.info.triton_poi_fused__native_batch_norm_legit_no_training_convolution_45 --------------------------
	.section	.nv.info.triton_poi_fused__native_batch_norm_legit_no_training_convolution_45,"",@"SHT_CUDA_INFO"
	.sectionflags	@""
	.align	4


	//----- nvinfo : EIATTR_CUDA_API_VERSION
	.align		4
        /*0000*/ 	.byte	0x04, 0x37
        /*0002*/ 	.short	(.L_11 - .L_10)
.L_10:
        /*0004*/ 	.word	0x0000007c


	//----- nvinfo : EIATTR_KPARAM_INFO
	.align		4
.L_11:
        /*0008*/ 	.byte	0x04, 0x17
        /*000a*/ 	.short	(.L_13 - .L_12)
.L_12:
        /*000c*/ 	.word	0x00000000
        /*0010*/ 	.short	0x0007
        /*0012*/ 	.short	0x0038
        /*0014*/ 	.byte	0x00, 0xf0, 0x11, 0x00


	//----- nvinfo : EIATTR_KPARAM_INFO
	.align		4
.L_13:
        /*0018*/ 	.byte	0x04, 0x17
        /*001a*/ 	.short	(.L_15 - .L_14)
.L_14:
        /*001c*/ 	.word	0x00000000
        /*0020*/ 	.short	0x0006
        /*0022*/ 	.short	0x0030
        /*0024*/ 	.byte	0x00, 0xf4, 0x21, 0x00


	//----- nvinfo : EIATTR_KPARAM_INFO
	.align		4
.L_15:
        /*0028*/ 	.byte	0x04, 0x17
        /*002a*/ 	.short	(.L_17 - .L_16)
.L_16:
        /*002c*/ 	.word	0x00000000
        /*0030*/ 	.short	0x0005
        /*0032*/ 	.short	0x0028
        /*0034*/ 	.byte	0x00, 0xf4, 0x21, 0x00


	//----- nvinfo : EIATTR_KPARAM_INFO
	.align		4
.L_17:
        /*0038*/ 	.byte	0x04, 0x17
        /*003a*/ 	.short	(.L_19 - .L_18)
.L_18:
        /*003c*/ 	.word	0x00000000
        /*0040*/ 	.short	0x0004
        /*0042*/ 	.short	0x0020
        /*0044*/ 	.byte	0x00, 0xf4, 0x21, 0x00


	//----- nvinfo : EIATTR_KPARAM_INFO
	.align		4
.L_19:
        /*0048*/ 	.byte	0x04, 0x17
        /*004a*/ 	.short	(.L_21 - .L_20)
.L_20:
        /*004c*/ 	.word	0x00000000
        /*0050*/ 	.short	0x0003
        /*0052*/ 	.short	0x0018
        /*0054*/ 	.byte	0x00, 0xf4, 0x21, 0x00


	//----- nvinfo : EIATTR_KPARAM_INFO
	.align		4
.L_21:
        /*0058*/ 	.byte	0x04, 0x17
        /*005a*/ 	.short	(.L_23 - .L_22)
.L_22:
        /*005c*/ 	.word	0x00000000
        /*0060*/ 	.short	0x0002
        /*0062*/ 	.short	0x0010
        /*0064*/ 	.byte	0x00, 0xf4, 0x21, 0x00


	//----- nvinfo : EIATTR_KPARAM_INFO
	.align		4
.L_23:
        /*0068*/ 	.byte	0x04, 0x17
        /*006a*/ 	.short	(.L_25 - .L_24)
.L_24:
        /*006c*/ 	.word	0x00000000
        /*0070*/ 	.short	0x0001
        /*0072*/ 	.short	0x0008
        /*0074*/ 	.byte	0x00, 0xf4, 0x21, 0x00


	//----- nvinfo : EIATTR_KPARAM_INFO
	.align		4
.L_25:
        /*0078*/ 	.byte	0x04, 0x17
        /*007a*/ 	.short	(.L_27 - .L_26)
.L_26:
        /*007c*/ 	.word	0x00000000
        /*0080*/ 	.short	0x0000
        /*0082*/ 	.short	0x0000
        /*0084*/ 	.byte	0x00, 0xf4, 0x21, 0x00


	//----- nvinfo : EIATTR_SPARSE_MMA_MASK
	.align		4
.L_27:
        /*0088*/ 	.byte	0x03, 0x50
        /*008a*/ 	.short	0x0000


	//----- nvinfo : EIATTR_MAXREG_COUNT
	.align		4
        /*008c*/ 	.byte	0x03, 0x1b
        /*008e*/ 	.short	0x00ff


	//----- nvinfo : EIATTR_EXIT_INSTR_OFFSETS
	.align		4
        /*0090*/ 	.byte	0x04, 0x1c
        /*0092*/ 	.short	(.L_29 - .L_28)


	//   ....[0]....
.L_28:
        /*0094*/ 	.word	0x00000370


	//----- nvinfo : EIATTR_REQNTID
	.align		4
.L_29:
        /*0098*/ 	.byte	0x04, 0x10
        /*009a*/ 	.short	(.L_31 - .L_30)
.L_30:
        /*009c*/ 	.word	0x00000100
        /*00a0*/ 	.word	0x00000001
        /*00a4*/ 	.word	0x00000001


	//----- nvinfo : EIATTR_CBANK_PARAM_SIZE
	.align		4
.L_31:
        /*00a8*/ 	.byte	0x03, 0x19
        /*00aa*/ 	.short	0x003c


	//----- nvinfo : EIATTR_PARAM_CBANK
	.align		4
        /*00ac*/ 	.byte	0x04, 0x0a
        /*00ae*/ 	.short	(.L_33 - .L_32)
	.align		4
.L_32:
        /*00b0*/ 	.word	index@(.nv.constant0.triton_poi_fused__native_batch_norm_legit_no_training_convolution_45)
        /*00b4*/ 	.short	0x0210
        /*00b6*/ 	.short	0x003c


	//----- nvinfo : EIATTR_SW_WAR
	.align		4
.L_33:
        /*00b8*/ 	.byte	0x04, 0x36
        /*00ba*/ 	.short	(.L_35 - .L_34)
.L_34:
        /*00bc*/ 	.word	0x00000008
.L_35:


//--------------------- .nv.callgraph             --------------------------
	.section	.nv.callgraph,"",@"SHT_CUDA_CALLGRAPH"
	.align	4
	.sectionentsize	8
	.align		4
        /*0000*/ 	.word	0x00000000
	.align		4
        /*0004*/ 	.word	0xffffffff
	.align		4
        /*0008*/ 	.word	0x00000000
	.align		4
        /*000c*/ 	.word	0xfffffffe
	.align		4
        /*0010*/ 	.word	0x00000000
	.align		4
        /*0014*/ 	.word	0xfffffffd
	.align		4
        /*0018*/ 	.word	0x00000000
	.align		4
        /*001c*/ 	.word	0xfffffffc


//--------------------- .nv.constant4             --------------------------
	.section	.nv.constant4,"a",@progbits
	.align	8
	.align		8
.nv.constant4:
        /*0000*/ 	.dword	_$_str
	.align		8
        /*0008*/ 	.dword	_$_str_$_2


//--------------------- .text.triton_poi_fused__native_batch_norm_legit_no_training_convolution_45 --------------------------
	.section	.text.triton_poi_fused__native_batch_norm_legit_no_training_convolution_45,"ax",@progbits
	.align	128
        .global         triton_poi_fused__native_batch_norm_legit_no_training_convolution_45
        .type           triton_poi_fused__native_batch_norm_legit_no_training_convolution_45,@function
        .size           triton_poi_fused__native_batch_norm_legit_no_training_convolution_45,(.L_x_1 - triton_poi_fused__native_batch_norm_legit_no_training_convolution_45)
        .other          triton_poi_fused__native_batch_norm_legit_no_training_convolution_45,@"STO_CUDA_ENTRY STV_DEFAULT"
triton_poi_fused__native_batch_norm_legit_no_training_convolution_45:
.text.triton_poi_fused__native_batch_norm_legit_no_training_convolution_45:
[----:B------:R-:W-:Y:S01]  /*0000*/  LDC R1, c[0x0][0x28] ;  /* 0x00000a00ff017b82 */ /* 0x000fe20000000800 */
[----:B------:R-:W1:Y:S07]  /*0010*/  S2R R0, SR_TID.X ;  /* 0x0000000000007919 */ /* 0x000e6e0000002100 */
[----:B------:R-:W2:Y:S01]  /*0020*/  LDC.64 R14, c[0x0][0x228] ;  /* 0x00008a00ff0e7b82 */ /* 0x000ea20000000a00 */
[----:B------:R-:W-:Y:S01]  /*0030*/  ULDC.64 UR4, c[0x0][0x208] ;  /* 0x0000820000047ab9 */ /* 0x000fe20000000a00 */
[----:B------:R-:W3:Y:S06]  /*0040*/  S2R R5, SR_CTAID.X ;  /* 0x0000000000057919 */ /* 0x000eec0000002500 */
[----:B------:R-:W4:Y:S08]  /*0050*/  LDC.64 R10, c[0x0][0x218] ;  /* 0x00008600ff0a7b82 */ /* 0x000f300000000a00 */
[----:B------:R-:W5:Y:S08]  /*0060*/  LDC.64 R12, c[0x0][0x220] ;  /* 0x00008800ff0c7b82 */ /* 0x000f700000000a00 */
[----:B------:R-:W5:Y:S01]  /*0070*/  LDC.64 R16, c[0x0][0x230] ;  /* 0x00008c00ff107b82 */ /* 0x000f620000000a00 */
[----:B-1----:R-:W-:-:S02]  /*0080*/  SHF.L.U32 R0, R0, 0x1, RZ ;  /* 0x0000000100007819 */ /* 0x002fc400000006ff */
[----:B---3--:R-:W-:Y:S02]  /*0090*/  SHF.R.S32.HI R3, RZ, 0x16, R5 ;  /* 0x00000016ff037819 */ /* 0x008fe40000011405 */
[----:B------:R-:W-:Y:S02]  /*00a0*/  LOP3.LUT R0, R0, 0x1fe, RZ, 0xc0, !PT ;  /* 0x000001fe00007812 */ /* 0x000fe400078ec0ff */
[----:B------:R-:W-:Y:S02]  /*00b0*/  SGXT R3, R3, 0x1 ;  /* 0x000000010303781a */ /* 0x000fe40000000200 */
[----:B------:R-:W-:Y:S02]  /*00c0*/  LEA R0, R5, R0, 0x9 ;  /* 0x0000000005007211 */ /* 0x000fe400078e48ff */
[----:B------:R-:W1:Y:S02]  /*00d0*/  LDC.64 R4, c[0x0][0x238] ;  /* 0x00008e00ff047b82 */ /* 0x000e640000000a00 */
[----:B------:R-:W-:-:S04]  /*00e0*/  LEA.HI R3, R3, R0, RZ, 0x8 ;  /* 0x0000000003037211 */ /* 0x000fc800078f40ff */
[----:B------:R-:W-:-:S04]  /*00f0*/  SHF.R.S32.HI R3, RZ, 0x8, R3 ;  /* 0x00000008ff037819 */ /* 0x000fc80000011403 */
[----:B------:R-:W-:-:S04]  /*0100*/  LEA.HI R2, R3, R3, RZ, 0x8 ;  /* 0x0000000303027211 */ /* 0x000fc800078f40ff */
[----:B------:R-:W-:-:S04]  /*0110*/  LOP3.LUT R2, R2, 0xffffff00, RZ, 0xc0, !PT ;  /* 0xffffff0002027812 */ /* 0x000fc800078ec0ff */
[----:B------:R-:W-:Y:S02]  /*0120*/  IADD3 R19, R3, -R2, RZ ;  /* 0x8000000203137210 */ /* 0x000fe40007ffe0ff */
[----:B------:R-:W3:Y:S03]  /*0130*/  LDC.64 R2, c[0x0][0x210] ;  /* 0x00008400ff027b82 */ /* 0x000ee60000000a00 */
[----:B--2---:R-:W-:-:S05]  /*0140*/  IMAD.WIDE R14, R19, 0x4, R14 ;  /* 0x00000004130e7825 */ /* 0x004fca00078e020e */
[----:B------:R2:W2:Y:S01]  /*0150*/  LDG.E.EL R18, desc[UR4][R14.64] ;  /* 0x000000040e127981 */ /* 0x0004a2000c2e1900 */
[----:B----4-:R-:W-:-:S04]  /*0160*/  IMAD.WIDE R10, R19, 0x4, R10 ;  /* 0x00000004130a7825 */ /* 0x010fc800078e020a */
[----:B-----5:R-:W-:Y:S01]  /*0170*/  IMAD.WIDE R12, R19, 0x4, R12 ;  /* 0x00000004130c7825 */ /* 0x020fe200078e020c */
[----:B------:R4:W5:Y:S04]  /*0180*/  LDG.E.EL R8, desc[UR4][R10.64] ;  /* 0x000000040a087981 */ /* 0x000968000c2e1900 */
[----:B------:R-:W5:Y:S01]  /*0190*/  LDG.E.EL R9, desc[UR4][R12.64] ;  /* 0x000000040c097981 */ /* 0x000f62000c2e1900 */
[----:B---3--:R-:W-:-:S05]  /*01a0*/  IMAD.WIDE R2, R0, 0x4, R2 ;  /* 0x0000000400027825 */ /* 0x008fca00078e0202 */
[----:B------:R-:W5:Y:S01]  /*01b0*/  LDG.E.64 R6, desc[UR4][R2.64] ;  /* 0x0000000402067981 */ /* 0x000f62000c1e1b00 */
[----:B0-2---:R-:W-:-:S04]  /*01c0*/  IMAD.WIDE R14, R19, 0x4, R16 ;  /* 0x00000004130e7825 */ /* 0x005fc800078e0210 */
[----:B-1----:R-:W-:Y:S02]  /*01d0*/  IMAD.WIDE R16, R19, 0x4, R4 ;  /* 0x0000000413107825 */ /* 0x002fe400078e0204 */
[----:B------:R-:W2:Y:S01]  /*01e0*/  LDG.E.EL R14, desc[UR4][R14.64] ;  /* 0x000000040e0e7981 */ /* 0x000ea2000c2e1900 */
[----:B----4-:R-:W-:Y:S01]  /*01f0*/  HFMA2.MMA R10, -RZ, RZ, 1.625, 0 ;  /* 0x3e800000ff0a7435 */ /* 0x010fe200000001ff */
[----:B------:R-:W0:Y:S02]  /*0200*/  LDC.64 R4, c[0x0][0x240] ;  /* 0x00009000ff047b82 */ /* 0x000e240000000a00 */
[----:B------:R-:W2:Y:S01]  /*0210*/  LDG.E.EL R17, desc[UR4][R16.64] ;  /* 0x0000000410117981 */ /* 0x000ea2000c2e1900 */
[----:B0-----:R-:W-:-:S04]  /*0220*/  IMAD.WIDE R4, R0, 0x4, R4 ;  /* 0x0000000400047825 */ /* 0x001fc800078e0204 */
[----:B------:R-:W-:-:S04]  /*0230*/  FADD R18, R18, 9.9999997473787516356e-06 ;  /* 0x3727c5ac12127421 */ /* 0x000fc80000000000 */
[----:B------:R-:W0:Y:S02]  /*0240*/  MUFU.SQRT R19, R18 ;  /* 0x0000001200137308 */ /* 0x000e240000002000 */
[C---:B0-----:R-:W-:Y:S02]  /*0250*/  FSETP.GT.AND P0, PT, R19.reuse, 8.50705917302346158658e+37, PT ;  /* 0x7e8000001300780b */ /* 0x041fe40003f04000 */
[----:B------:R-:W-:-:S11]  /*0260*/  FSETP.GEU.AND P1, PT, R19, 1.175494350822287508e-38, PT ;  /* 0x008000001300780b */ /* 0x000fd60003f2e000 */
[----:B------:R-:W-:-:S04]  /*0270*/  @P0 FMUL R19, R19, 0.25 ;  /* 0x3e80000013130820 */ /* 0x000fc80000400000 */
[----:B------:R-:W-:-:S06]  /*0280*/  @!P1 FMUL R19, R19, 16777216 ;  /* 0x4b80000013139820 */ /* 0x000fcc0000400000 */
[----:B------:R-:W0:Y:S01]  /*0290*/  MUFU.RCP R19, R19 ;  /* 0x0000001300137308 */ /* 0x000e220000001000 */
[----:B------:R-:W-:Y:S01]  /*02a0*/  FSEL R10, R10, 1, P0 ;  /* 0x3f8000000a0a7808 */ /* 0x000fe20000000000 */
[--C-:B-----5:R-:W-:Y:S01]  /*02b0*/  FADD R6, R6, R8.reuse ;  /* 0x0000000806067221 */ /* 0x120fe20000000000 */
[----:B------:R-:W-:-:S03]  /*02c0*/  FADD R7, R7, R8 ;  /* 0x0000000807077221 */ /* 0x000fc60000000000 */
[----:B------:R-:W-:Y:S01]  /*02d0*/  @!P1 FMUL R10, R10, 16777216 ;  /* 0x4b8000000a0a9820 */ /* 0x000fe20000400000 */
[C---:B------:R-:W-:Y:S01]  /*02e0*/  FADD R8, -R9.reuse, R6 ;  /* 0x0000000609087221 */ /* 0x040fe20000000100 */
[----:B------:R-:W-:Y:S02]  /*02f0*/  FADD R9, -R9, R7 ;  /* 0x0000000709097221 */ /* 0x000fe40000000100 */
[----:B0-----:R-:W-:-:S04]  /*0300*/  FMUL R10, R19, R10 ;  /* 0x0000000a130a7220 */ /* 0x001fc80000400000 */
[-C--:B------:R-:W-:Y:S01]  /*0310*/  FMUL R8, R8, R10.reuse ;  /* 0x0000000a08087220 */ /* 0x080fe20000400000 */
[----:B------:R-:W-:-:S03]  /*0320*/  FMUL R10, R9, R10 ;  /* 0x0000000a090a7220 */ /* 0x000fc60000400000 */
[C-C-:B--2---:R-:W-:Y:S01]  /*0330*/  FFMA R8, R14.reuse, R8, R17.reuse ;  /* 0x000000080e087223 */ /* 0x144fe20000000011 */
[----:B------:R-:W-:Y:S01]  /*0340*/  FFMA R9, R14, R10, R17 ;  /* 0x0000000a0e097223 */ /* 0x000fe20000000011 */
[----:B------:R-:W-:Y:S04]  /*0350*/  STG.E.64 desc[UR4][R2.64], R6 ;  /* 0x0000000602007986 */ /* 0x000fe8000c101b04 */
[----:B------:R-:W-:Y:S01]  /*0360*/  STG.E.64 desc[UR4][R4.64], R8 ;  /* 0x0000000804007986 */ /* 0x000fe2000c101b04 */
[----:B------:R-:W-:Y:S05]  /*0370*/  EXIT ;  /* 0x000000000000794d */ /* 0x000fea0003800000 */
.L_x_0:
[----:B------:R-:W-:-:S00]  /*0380*/  BRA `(.L_x_0) ;  /* 0xfffffffc00fc7947 */ /* 0x000fc0000383ffff */
[----:B------:R-:W-:-:S00]  /*0390*/  NOP ;  /* 0x0000000000007918 */ /* 0x000fc00000000000 */
        /* <DEDUP_REMOVED lines=14> */
.L_x_1:


//--------------------- .nv.global.init           --------------------------
	.section	.nv.global.init,"aw",@progbits
.nv.global.init:
	.type		_$_str,@object
	.size		_$_str,(_$_str_$_2 - _$_str)
_$_str:
        /*0000*/ 	.byte	0x5f, 0x5f, 0x43, 0x55, 0x44, 0x41, 0x5f, 0x46, 0x54, 0x5a, 0x00
	.type		_$_str_$_2,@object
	.size		_$_str_$_2,(.L_1 - _$_str_$_2)
_$_str_$_2:
        /*000b*/ 	.byte	0x5f, 0x5f, 0x43, 0x55, 0x44, 0x41, 0x5f, 0x50, 0x52, 0x45, 0x43, 0x5f, 0x53, 0x51, 0x52, 0x54
        /*001b*/ 	.byte	0x00
.L_1:


//--------------------- .nv.constant0.triton_poi_fused__native_batch_norm_legit_no_training_convolution_45 --------------------------
	.section	.nv.constant0.triton_poi_fused__native_batch_norm_legit_no_training_convolution_45,"a",@progbits
	.sectionflags	@""
	.align	4
.nv.constant0.triton_poi_fused__native_batch_norm_legit_no_training_convolution_45:
	.zero		588
